//
// Generated by NVIDIA NVVM Compiler
//
// Compiler Build ID: CL-36424714
// Cuda compilation tools, release 13.0, V13.0.88
// Based on NVVM 20.0.0
//

.version 9.0
.target sm_100
.address_size 64

	// .globl	_Z19matrixVectorProductPfS_S_
.extern .func  (.param .b32 func_retval0) vprintf
(
	.param .b64 vprintf_param_0,
	.param .b64 vprintf_param_1
)
;
// _ZZ19matrixVectorProductPfS_S_E2As has been demoted
.global .align 1 .b8 $str[24] = {66, 108, 111, 113, 117, 101, 58, 32, 37, 100, 44, 32, 72, 105, 108, 111, 58, 32, 37, 100, 32, 10, 32};
.global .align 1 .b8 $str$1[60] = {66, 108, 111, 113, 117, 101, 58, 32, 37, 100, 44, 32, 72, 105, 108, 111, 58, 32, 37, 100, 44, 32, 65, 91, 99, 111, 108, 32, 42, 32, 78, 32, 43, 32, 114, 111, 119, 93, 58, 32, 37, 102, 44, 32, 65, 115, 91, 99, 111, 108, 93, 58, 32, 37, 102, 32, 32, 10, 32};

.visible .entry _Z19matrixVectorProductPfS_S_(
	.param .u64 .ptr .align 1 _Z19matrixVectorProductPfS_S__param_0,
	.param .u64 .ptr .align 1 _Z19matrixVectorProductPfS_S__param_1,
	.param .u64 .ptr .align 1 _Z19matrixVectorProductPfS_S__param_2
)
{
	.local .align 8 .b8 	__local_depot0[24];
	.reg .b64 	%SP;
	.reg .b64 	%SPL;
	.reg .pred 	%p<3>;
	.reg .b32 	%r<19>;
	.reg .b32 	%f<25>;
	.reg .b64 	%rd<18>;
	.reg .b64 	%fd<9>;
	// demoted variable
	.shared .align 4 .b8 _ZZ19matrixVectorProductPfS_S_E2As[16];
	mov.u64 	%SPL, __local_depot0;
	cvta.local.u64 	%SP, %SPL;
	ld.param.u64 	%rd2, [_Z19matrixVectorProductPfS_S__param_0];
	ld.param.u64 	%rd3, [_Z19matrixVectorProductPfS_S__param_1];
	ld.param.u64 	%rd4, [_Z19matrixVectorProductPfS_S__param_2];
	add.u64 	%rd5, %SP, 0;
	add.u64 	%rd1, %SPL, 0;
	mov.u32 	%r1, %ctaid.x;
	mov.u32 	%r8, %ntid.x;
	mov.u32 	%r2, %tid.x;
	mad.lo.s32 	%r3, %r1, %r8, %r2;
	setp.ne.s32 	%p1, %r2, 0;
	@%p1 bra 	$L__BB0_2;
	cvta.to.global.u64 	%rd6, %rd3;
	ld.global.f32 	%f1, [%rd6];
	st.shared.f32 	[_ZZ19matrixVectorProductPfS_S_E2As], %f1;
	ld.global.f32 	%f2, [%rd6+4];
	st.shared.f32 	[_ZZ19matrixVectorProductPfS_S_E2As+4], %f2;
	ld.global.f32 	%f3, [%rd6+8];
	st.shared.f32 	[_ZZ19matrixVectorProductPfS_S_E2As+8], %f3;
	ld.global.f32 	%f4, [%rd6+12];
	st.shared.f32 	[_ZZ19matrixVectorProductPfS_S_E2As+12], %f4;
$L__BB0_2:
	bar.sync 	0;
	st.local.v2.u32 	[%rd1], {%r1, %r2};
	mov.u64 	%rd7, $str;
	cvta.global.u64 	%rd8, %rd7;
	{ // callseq 0, 0
	.param .b64 param0;
	st.param.b64 	[param0], %rd8;
	.param .b64 param1;
	st.param.b64 	[param1], %rd5;
	.param .b32 retval0;
	call.uni (retval0), 
	vprintf, 
	(
	param0, 
	param1
	);
	ld.param.b32 	%r9, [retval0];
	} // callseq 0
	setp.gt.s32 	%p2, %r3, 3;
	@%p2 bra 	$L__BB0_4;
	cvta.to.global.u64 	%rd10, %rd2;
	mul.wide.s32 	%rd11, %r3, 4;
	add.s64 	%rd12, %rd10, %rd11;
	ld.global.f32 	%f5, [%rd12];
	cvt.f64.f32 	%fd1, %f5;
	ld.shared.f32 	%f6, [_ZZ19matrixVectorProductPfS_S_E2As];
	cvt.f64.f32 	%fd2, %f6;
	st.local.v2.u32 	[%rd1], {%r1, %r2};
	st.local.f64 	[%rd1+8], %fd1;
	st.local.f64 	[%rd1+16], %fd2;
	mov.u64 	%rd13, $str$1;
	cvta.global.u64 	%rd14, %rd13;
	{ // callseq 1, 0
	.param .b64 param0;
	st.param.b64 	[param0], %rd14;
	.param .b64 param1;
	st.param.b64 	[param1], %rd5;
	.param .b32 retval0;
	call.uni (retval0), 
	vprintf, 
	(
	param0, 
	param1
	);
	ld.param.b32 	%r11, [retval0];
	} // callseq 1
	ld.global.f32 	%f7, [%rd12];
	ld.shared.f32 	%f8, [_ZZ19matrixVectorProductPfS_S_E2As];
	fma.rn.f32 	%f9, %f7, %f8, 0f00000000;
	ld.global.f32 	%f10, [%rd12+16];
	cvt.f64.f32 	%fd3, %f10;
	ld.shared.f32 	%f11, [_ZZ19matrixVectorProductPfS_S_E2As+4];
	cvt.f64.f32 	%fd4, %f11;
	st.local.v2.u32 	[%rd1], {%r1, %r2};
	st.local.f64 	[%rd1+8], %fd3;
	st.local.f64 	[%rd1+16], %fd4;
	{ // callseq 2, 0
	.param .b64 param0;
	st.param.b64 	[param0], %rd14;
	.param .b64 param1;
	st.param.b64 	[param1], %rd5;
	.param .b32 retval0;
	call.uni (retval0), 
	vprintf, 
	(
	param0, 
	param1
	);
	ld.param.b32 	%r13, [retval0];
	} // callseq 2
	ld.global.f32 	%f12, [%rd12+16];
	ld.shared.f32 	%f13, [_ZZ19matrixVectorProductPfS_S_E2As+4];
	fma.rn.f32 	%f14, %f12, %f13, %f9;
	ld.global.f32 	%f15, [%rd12+32];
	cvt.f64.f32 	%fd5, %f15;
	ld.shared.f32 	%f16, [_ZZ19matrixVectorProductPfS_S_E2As+8];
	cvt.f64.f32 	%fd6, %f16;
	st.local.v2.u32 	[%rd1], {%r1, %r2};
	st.local.f64 	[%rd1+8], %fd5;
	st.local.f64 	[%rd1+16], %fd6;
	{ // callseq 3, 0
	.param .b64 param0;
	st.param.b64 	[param0], %rd14;
	.param .b64 param1;
	st.param.b64 	[param1], %rd5;
	.param .b32 retval0;
	call.uni (retval0), 
	vprintf, 
	(
	param0, 
	param1
	);
	ld.param.b32 	%r15, [retval0];
	} // callseq 3
	ld.global.f32 	%f17, [%rd12+32];
	ld.shared.f32 	%f18, [_ZZ19matrixVectorProductPfS_S_E2As+8];
	fma.rn.f32 	%f19, %f17, %f18, %f14;
	ld.global.f32 	%f20, [%rd12+48];
	cvt.f64.f32 	%fd7, %f20;
	ld.shared.f32 	%f21, [_ZZ19matrixVectorProductPfS_S_E2As+12];
	cvt.f64.f32 	%fd8, %f21;
	st.local.v2.u32 	[%rd1], {%r1, %r2};
	st.local.f64 	[%rd1+8], %fd7;
	st.local.f64 	[%rd1+16], %fd8;
	{ // callseq 4, 0
	.param .b64 param0;
	st.param.b64 	[param0], %rd14;
	.param .b64 param1;
	st.param.b64 	[param1], %rd5;
	.param .b32 retval0;
	call.uni (retval0), 
	vprintf, 
	(
	param0, 
	param1
	);
	ld.param.b32 	%r17, [retval0];
	} // callseq 4
	ld.global.f32 	%f22, [%rd12+48];
	ld.shared.f32 	%f23, [_ZZ19matrixVectorProductPfS_S_E2As+12];
	fma.rn.f32 	%f24, %f22, %f23, %f19;
	cvta.to.global.u64 	%rd16, %rd4;
	add.s64 	%rd17, %rd16, %rd11;
	st.global.f32 	[%rd17], %f24;
$L__BB0_4:
	ret;

}


// ===== COMPILED SASS (sm_100) =====

	.target	sm_100

	.elftype	@"ET_EXEC"


//--------------------- .note.nv.tkinfo           --------------------------
	.section	.note.nv.tkinfo,"",@"SHT_NOTE"
	.sectionflags	@"SHF_NOTE_NV_TKINFO"
	.tkinfo
        /*0018*/ 	.word	0x00000002
        /*0030*/ 	.string	""
        /*0030*/ 	.string	"ptxas"
        /*0030*/ 	.string	"Cuda compilation tools, release 13.0, V13.0.88"
        /*0030*/ 	.string	"Build cuda_13.0.r13.0/compiler.36424714_0"
        /*0030*/ 	.string	"-arch sm_100 -m 64 "



//--------------------- .note.nv.cuinfo           --------------------------
	.section	.note.nv.cuinfo,"",@"SHT_NOTE"
	.sectionflags	@"SHF_NOTE_NV_CUINFO"
        /*0018*/ 	.short	0x0002
        /*001a*/ 	.short	0x0064
        /*001c*/ 	.short	0x0082
	.zero		2


//--------------------- .nv.info                  --------------------------
	.section	.nv.info,"",@"SHT_CUDA_INFO"
	.align	4


	//----- nvinfo : EIATTR_REGCOUNT
	.align		4
        /*0000*/ 	.byte	0x04, 0x2f
        /*0002*/ 	.short	(.L_3 - .L_2)
	.align		4
.L_2:
        /*0004*/ 	.word	index@(_Z19matrixVectorProductPfS_S_)
        /*0008*/ 	.word	0x0000001e


	//----- nvinfo : EIATTR_FRAME_SIZE
	.align		4
.L_3:
        /*000c*/ 	.byte	0x04, 0x11
        /*000e*/ 	.short	(.L_5 - .L_4)
	.align		4
.L_4:
        /*0010*/ 	.word	index@(_Z19matrixVectorProductPfS_S_)
        /*0014*/ 	.word	0x00000018


	//----- nvinfo : EIATTR_MIN_STACK_SIZE
	.align		4
.L_5:
        /*0018*/ 	.byte	0x04, 0x12
        /*001a*/ 	.short	(.L_7 - .L_6)
	.align		4
.L_6:
        /*001c*/ 	.word	index@(_Z19matrixVectorProductPfS_S_)
        /*0020*/ 	.word	0x00000018
.L_7:


//--------------------- .nv.compat                --------------------------
	.section	.nv.compat,"",@"SHT_CUDA_COMPAT_INFO"
	.align	4
        /*0000*/ 	.byte	0x02, 0x09, 0x00, 0x00, 0x02, 0x02, 0x01, 0x00, 0x02, 0x05, 0x05, 0x00, 0x03, 0x07, 0x01, 0x01
        /*0010*/ 	.byte	0x02, 0x03, 0x00, 0x00, 0x02, 0x06, 0x01, 0x00, 0x04, 0x0b, 0x08, 0x00, 0x09, 0x00, 0x00, 0x00
        /*0020*/ 	.byte	0x00, 0x00, 0x00, 0x00


//--------------------- .nv.info._Z19matrixVectorProductPfS_S_ --------------------------
	.section	.nv.info._Z19matrixVectorProductPfS_S_,"",@"SHT_CUDA_INFO"
	.sectionflags	@""
	.align	4


	//----- nvinfo : EIATTR_CUDA_API_VERSION
	.align		4
        /*0000*/ 	.byte	0x04, 0x37
        /*0002*/ 	.short	(.L_9 - .L_8)
.L_8:
        /*0004*/ 	.word	0x00000082


	//----- nvinfo : EIATTR_KPARAM_INFO
	.align		4
.L_9:
        /*0008*/ 	.byte	0x04, 0x17
        /*000a*/ 	.short	(.L_11 - .L_10)
.L_10:
        /*000c*/ 	.word	0x00000000
        /*0010*/ 	.short	0x0002
        /*0012*/ 	.short	0x0010
        /*0014*/ 	.byte	0x00, 0xf5, 0x21, 0x00


	//----- nvinfo : EIATTR_KPARAM_INFO
	.align		4
.L_11:
        /*0018*/ 	.byte	0x04, 0x17
        /*001a*/ 	.short	(.L_13 - .L_12)
.L_12:
        /*001c*/ 	.word	0x00000000
        /*0020*/ 	.short	0x0001
        /*0022*/ 	.short	0x0008
        /*0024*/ 	.byte	0x00, 0xf5, 0x21, 0x00


	//----- nvinfo : EIATTR_KPARAM_INFO
	.align		4
.L_13:
        /*0028*/ 	.byte	0x04, 0x17
        /*002a*/ 	.short	(.L_15 - .L_14)
.L_14:
        /*002c*/ 	.word	0x00000000
        /*0030*/ 	.short	0x0000
        /*0032*/ 	.short	0x0000
        /*0034*/ 	.byte	0x00, 0xf5, 0x21, 0x00


	//----- nvinfo : EIATTR_SPARSE_MMA_MASK
	.align		4
.L_15:
        /*0038*/ 	.byte	0x03, 0x50
        /*003a*/ 	.short	0x0000


	//----- nvinfo : EIATTR_MAXREG_COUNT
	.align		4
        /*003c*/ 	.byte	0x03, 0x1b
        /*003e*/ 	.short	0x00ff


	//----- nvinfo : EIATTR_NUM_BARRIERS
	.align		4
        /*0040*/ 	.byte	0x02, 0x4c
        /*0042*/ 	.byte	0x01
	.zero		1


	//----- nvinfo : EIATTR_EXTERNS
	.align		4
        /*0044*/ 	.byte	0x04, 0x0f
        /*0046*/ 	.short	(.L_17 - .L_16)


	//   ....[0]....
	.align		4
.L_16:
        /*0048*/ 	.word	index@(vprintf)


	//----- nvinfo : EIATTR_MERCURY_ISA_VERSION
	.align		4
.L_17:
        /*004c*/ 	.byte	0x03, 0x5f
        /*004e*/ 	.short	0x0101


	//----- nvinfo : EIATTR_VRC_CTA_INIT_COUNT
	.align		4
        /*0050*/ 	.byte	0x02, 0x4a
	.zero		1
	.zero		1


	//----- nvinfo : EIATTR_SYSCALL_OFFSETS
	.align		4
        /*0054*/ 	.byte	0x04, 0x46
        /*0056*/ 	.short	(.L_19 - .L_18)


	//   ....[0]....
.L_18:
        /*0058*/ 	.word	0x000001f0


	//   ....[1]....
        /*005c*/ 	.word	0x00000350


	//   ....[2]....
        /*0060*/ 	.word	0x00000490


	//   ....[3]....
        /*0064*/ 	.word	0x000005e0


	//   ....[4]....
        /*0068*/ 	.word	0x00000720


	//----- nvinfo : EIATTR_EXIT_INSTR_OFFSETS
	.align		4
.L_19:
        /*006c*/ 	.byte	0x04, 0x1c
        /*006e*/ 	.short	(.L_21 - .L_20)


	//   ....[0]....
.L_20:
        /*0070*/ 	.word	0x00000210


	//   ....[1]....
        /*0074*/ 	.word	0x000007c0


	//----- nvinfo : EIATTR_CRS_STACK_SIZE
	.align		4
.L_21:
        /*0078*/ 	.byte	0x04, 0x1e
        /*007a*/ 	.short	(.L_23 - .L_22)
.L_22:
        /*007c*/ 	.word	0x00000000


	//----- nvinfo : EIATTR_CBANK_PARAM_SIZE
	.align		4
.L_23:
        /*0080*/ 	.byte	0x03, 0x19
        /*0082*/ 	.short	0x0018


	//----- nvinfo : EIATTR_PARAM_CBANK
	.align		4
        /*0084*/ 	.byte	0x04, 0x0a
        /*0086*/ 	.short	(.L_25 - .L_24)
	.align		4
.L_24:
        /*0088*/ 	.word	index@(.nv.constant0._Z19matrixVectorProductPfS_S_)
        /*008c*/ 	.short	0x0380
        /*008e*/ 	.short	0x0018


	//----- nvinfo : EIATTR_SW_WAR
	.align		4
.L_25:
        /*0090*/ 	.byte	0x04, 0x36
        /*0092*/ 	.short	(.L_27 - .L_26)
.L_26:
        /*0094*/ 	.word	0x00000008
.L_27:


//--------------------- .nv.callgraph             --------------------------
	.section	.nv.callgraph,"",@"SHT_CUDA_CALLGRAPH"
	.align	4
	.sectionentsize	8
	.align		4
        /*0000*/ 	.word	0x00000000
	.align		4
        /*0004*/ 	.word	0xffffffff
	.align		4
        /*0008*/ 	.word	index@(_Z19matrixVectorProductPfS_S_)
	.align		4
        /*000c*/ 	.word	index@(vprintf)
	.align		4
        /*0010*/ 	.word	0x00000000
	.align		4
        /*0014*/ 	.word	0xfffffffe
	.align		4
        /*0018*/ 	.word	0x00000000
	.align		4
        /*001c*/ 	.word	0xfffffffd
	.align		4
        /*0020*/ 	.word	0x00000000
	.align		4
        /*0024*/ 	.word	0xfffffffc


//--------------------- .nv.constant4             --------------------------
	.section	.nv.constant4,"a",@progbits
	.align	8
	.align		8
.nv.constant4:
        /*0000*/ 	.dword	vprintf
	.align		8
        /*0008*/ 	.dword	$str
	.align		8
        /*0010*/ 	.dword	$str$1


//--------------------- .text._Z19matrixVectorProductPfS_S_ --------------------------
	.section	.text._Z19matrixVectorProductPfS_S_,"ax",@progbits
	.align	128
        .global         _Z19matrixVectorProductPfS_S_
        .type           _Z19matrixVectorProductPfS_S_,@function
        .size           _Z19matrixVectorProductPfS_S_,(.L_x_6 - _Z19matrixVectorProductPfS_S_)
        .other          _Z19matrixVectorProductPfS_S_,@"STO_CUDA_ENTRY STV_DEFAULT"
_Z19matrixVectorProductPfS_S_:
.text._Z19matrixVectorProductPfS_S_:
[----:B------:R-:W0:Y:S01]  /*0000*/  LDC R1, c[0x0][0x37c] ;  /* 0x0000df00ff017b82 */ /* 0x000e220000000800 */
[----:B------:R-:W1:Y:S01]  /*0010*/  S2R R19, SR_TID.X ;  /* 0x0000000000137919 */ /* 0x000e620000002100 */
[----:B------:R-:W2:Y:S01]  /*0020*/  LDCU.64 UR36, c[0x0][0x358] ;  /* 0x00006b00ff2477ac */ /* 0x000ea20008000a00 */
[----:B0-----:R-:W-:Y:S01]  /*0030*/  VIADD R1, R1, 0xffffffe8 ;  /* 0xffffffe801017836 */ /* 0x001fe20000000000 */
[----:B------:R-:W0:Y:S01]  /*0040*/  S2R R18, SR_CTAID.X ;  /* 0x0000000000127919 */ /* 0x000e220000002500 */
[----:B------:R-:W3:Y:S01]  /*0050*/  LDCU UR4, c[0x0][0x2f8] ;  /* 0x00005f00ff0477ac */ /* 0x000ee20008000800 */
[----:B------:R-:W4:Y:S01]  /*0060*/  LDCU UR5, c[0x0][0x2fc] ;  /* 0x00005f80ff0577ac */ /* 0x000f220008000800 */
[----:B------:R-:W5:Y:S01]  /*0070*/  LDCU.64 UR8, c[0x4][0x8] ;  /* 0x01000100ff0877ac */ /* 0x000f620008000a00 */
[----:B-1----:R-:W-:-:S13]  /*0080*/  ISETP.NE.AND P0, PT, R19, RZ, PT ;  /* 0x000000ff1300720c */ /* 0x002fda0003f05270 */
[----:B------:R-:W2:Y:S02]  /*0090*/  @!P0 LDC.64 R2, c[0x0][0x388] ;  /* 0x0000e200ff028b82 */ /* 0x000ea40000000a00 */
[----:B--2---:R-:W2:Y:S04]  /*00a0*/  @!P0 LDG.E R8, desc[UR36][R2.64] ;  /* 0x0000002402088981 */ /* 0x004ea8000c1e1900 */
[----:B------:R-:W2:Y:S04]  /*00b0*/  @!P0 LDG.E R9, desc[UR36][R2.64+0x4] ;  /* 0x0000042402098981 */ /* 0x000ea8000c1e1900 */
[----:B------:R-:W2:Y:S04]  /*00c0*/  @!P0 LDG.E R10, desc[UR36][R2.64+0x8] ;  /* 0x00000824020a8981 */ /* 0x000ea8000c1e1900 */
[----:B------:R1:W2:Y:S01]  /*00d0*/  @!P0 LDG.E R11, desc[UR36][R2.64+0xc] ;  /* 0x00000c24020b8981 */ /* 0x0002a2000c1e1900 */
[----:B------:R-:W-:Y:S01]  /*00e0*/  @!P0 MOV R0, 0x400 ;  /* 0x0000040000008802 */ /* 0x000fe20000000f00 */
[----:B------:R-:W3:Y:S01]  /*00f0*/  LDCU UR6, c[0x0][0x360] ;  /* 0x00006c00ff0677ac */ /* 0x000ee20008000800 */
[----:B------:R-:W-:Y:S01]  /*0100*/  MOV R25, 0x0 ;  /* 0x0000000000197802 */ /* 0x000fe20000000f00 */
[----:B------:R-:W4:Y:S01]  /*0110*/  @!P0 S2R R5, SR_CgaCtaId ;  /* 0x0000000000058919 */ /* 0x000f220000008800 */
[----:B-----5:R-:W-:Y:S01]  /*0120*/  IMAD.U32 R4, RZ, RZ, UR8 ;  /* 0x00000008ff047e24 */ /* 0x020fe2000f8e00ff */
[----:B0-----:R0:W-:Y:S01]  /*0130*/  STL.64 [R1], R18 ;  /* 0x0000001201007387 */ /* 0x0011e20000100a00 */
[----:B-1----:R0:W1:Y:S01]  /*0140*/  LDC.64 R2, c[0x4][R25] ;  /* 0x0100000019027b82 */ /* 0x0020620000000a00 */
[----:B---3--:R-:W-:Y:S01]  /*0150*/  IMAD R22, R18, UR6, R19 ;  /* 0x0000000612167c24 */ /* 0x008fe2000f8e0213 */
[----:B----4-:R-:W-:Y:S01]  /*0160*/  @!P0 LEA R0, R5, R0, 0x18 ;  /* 0x0000000005008211 */ /* 0x010fe200078ec0ff */
[----:B------:R-:W-:-:S04]  /*0170*/  IMAD.U32 R5, RZ, RZ, UR9 ;  /* 0x00000009ff057e24 */ /* 0x000fc8000f8e00ff */
[----:B--2---:R0:W-:Y:S01]  /*0180*/  @!P0 STS.128 [R0], R8 ;  /* 0x0000000800008388 */ /* 0x0041e20000000c00 */
[----:B------:R-:W-:Y:S01]  /*0190*/  BAR.SYNC.DEFER_BLOCKING 0x0 ;  /* 0x0000000000007b1d */ /* 0x000fe20000010000 */
[----:B------:R-:W-:-:S04]  /*01a0*/  IADD3 R24, P0, PT, R1, UR4, RZ ;  /* 0x0000000401187c10 */ /* 0x000fc8000ff1e0ff */
[----:B------:R-:W-:Y:S01]  /*01b0*/  IADD3.X R23, PT, PT, RZ, UR5, RZ, P0, !PT ;  /* 0x00000005ff177c10 */ /* 0x000fe200087fe4ff */
[----:B------:R-:W-:-:S03]  /*01c0*/  IMAD.MOV.U32 R6, RZ, RZ, R24 ;  /* 0x000000ffff067224 */ /* 0x000fc600078e0018 */
[----:B-1----:R-:W-:-:S07]  /*01d0*/  MOV R7, R23 ;  /* 0x0000001700077202 */ /* 0x002fce0000000f00 */
[----:B------:R-:W-:-:S07]  /*01e0*/  LEPC R20, `(.L_x_0) ;  /* 0x000000001014794e */ /* 0x000fce0000000000 */
[----:B0-----:R-:W-:Y:S05]  /*01f0*/  CALL.ABS.NOINC R2 ;  /* 0x0000000002007343 */ /* 0x001fea0003c00000 */
.L_x_0:
[----:B------:R-:W-:-:S13]  /*0200*/  ISETP.GT.AND P0, PT, R22, 0x3, PT ;  /* 0x000000031600780c */ /* 0x000fda0003f04270 */
[----:B------:R-:W-:Y:S05]  /*0210*/  @P0 EXIT ;  /* 0x000000000000094d */ /* 0x000fea0003800000 */
[----:B------:R-:W0:Y:S02]  /*0220*/  LDC.64 R16, c[0x0][0x380] ;  /* 0x0000e000ff107b82 */ /* 0x000e240000000a00 */
[----:B0-----:R-:W-:-:S05]  /*0230*/  IMAD.WIDE R16, R22, 0x4, R16 ;  /* 0x0000000416107825 */ /* 0x001fca00078e0210 */
[----:B------:R-:W2:Y:S01]  /*0240*/  LDG.E R0, desc[UR36][R16.64] ;  /* 0x0000002410007981 */ /* 0x000ea2000c1e1900 */
[----:B------:R-:W0:Y:S01]  /*0250*/  S2UR UR5, SR_CgaCtaId ;  /* 0x00000000000579c3 */ /* 0x000e220000008800 */
[----:B------:R-:W-:Y:S01]  /*0260*/  UMOV UR4, 0x400 ;  /* 0x0000040000047882 */ /* 0x000fe20000000000 */
[----:B------:R-:W-:Y:S01]  /*0270*/  IMAD.MOV.U32 R6, RZ, RZ, R24 ;  /* 0x000000ffff067224 */ /* 0x000fe200078e0018 */
[----:B------:R-:W-:Y:S01]  /*0280*/  STL.64 [R1], R18 ;  /* 0x0000001201007387 */ /* 0x000fe20000100a00 */
[----:B------:R-:W-:-:S04]  /*0290*/  MOV R7, R23 ;  /* 0x0000001700077202 */ /* 0x000fc80000000f00 */
[----:B------:R1:W3:Y:S01]  /*02a0*/  LDC.64 R10, c[0x4][R25] ;  /* 0x01000000190a7b82 */ /* 0x0002e20000000a00 */
[----:B0-----:R-:W-:-:S09]  /*02b0*/  ULEA UR4, UR5, UR4, 0x18 ;  /* 0x0000000405047291 */ /* 0x001fd2000f8ec0ff */
[----:B------:R-:W0:Y:S02]  /*02c0*/  LDS R8, [UR4] ;  /* 0x00000004ff087984 */ /* 0x000e240008000800 */
[----:B------:R-:W4:Y:S02]  /*02d0*/  LDCU.64 UR4, c[0x4][0x10] ;  /* 0x01000200ff0477ac */ /* 0x000f240008000a00 */
[----:B----4-:R-:W-:Y:S01]  /*02e0*/  IMAD.U32 R4, RZ, RZ, UR4 ;  /* 0x00000004ff047e24 */ /* 0x010fe2000f8e00ff */
[----:B------:R-:W-:Y:S01]  /*02f0*/  MOV R5, UR5 ;  /* 0x0000000500057c02 */ /* 0x000fe20008000f00 */
[----:B0-----:R-:W0:Y:S02]  /*0300*/  F2F.F64.F32 R8, R8 ;  /* 0x0000000800087310 */ /* 0x001e240000201800 */
[----:B0-----:R1:W-:Y:S06]  /*0310*/  STL.64 [R1+0x10], R8 ;  /* 0x0000100801007387 */ /* 0x0013ec0000100a00 */
[----:B--2---:R-:W0:Y:S02]  /*0320*/  F2F.F64.F32 R2, R0 ;  /* 0x0000000000027310 */ /* 0x004e240000201800 */
[----:B0--3--:R1:W-:Y:S02]  /*0330*/  STL.64 [R1+0x8], R2 ;  /* 0x0000080201007387 */ /* 0x0093e40000100a00 */
[----:B------:R-:W-:-:S07]  /*0340*/  LEPC R20, `(.L_x_1) ;  /* 0x000000001014794e */ /* 0x000fce0000000000 */
[----:B-1----:R-:W-:Y:S05]  /*0350*/  CALL.ABS.NOINC R10 ;  /* 0x000000000a007343 */ /* 0x002fea0003c00000 */
.L_x_1:
[----:B------:R-:W2:Y:S04]  /*0360*/  LDG.E R0, desc[UR36][R16.64+0x10] ;  /* 0x0000102410007981 */ /* 0x000ea8000c1e1900 */
[----:B------:R-:W3:Y:S01]  /*0370*/  LDG.E R5, desc[UR36][R16.64] ;  /* 0x0000002410057981 */ /* 0x000ee2000c1e1900 */
[----:B------:R-:W0:Y:S01]  /*0380*/  S2UR UR5, SR_CgaCtaId ;  /* 0x00000000000579c3 */ /* 0x000e220000008800 */
[----:B------:R-:W-:Y:S01]  /*0390*/  UMOV UR4, 0x400 ;  /* 0x0000040000047882 */ /* 0x000fe20000000000 */
[----:B------:R-:W-:Y:S01]  /*03a0*/  IMAD.MOV.U32 R6, RZ, RZ, R24 ;  /* 0x000000ffff067224 */ /* 0x000fe200078e0018 */
[----:B------:R-:W-:Y:S01]  /*03b0*/  STL.64 [R1], R18 ;  /* 0x0000001201007387 */ /* 0x000fe20000100a00 */
[----:B------:R-:W-:-:S04]  /*03c0*/  MOV R7, R23 ;  /* 0x0000001700077202 */ /* 0x000fc80000000f00 */
[----:B------:R1:W4:Y:S01]  /*03d0*/  LDC.64 R2, c[0x4][R25] ;  /* 0x0100000019027b82 */ /* 0x0003220000000a00 */
[----:B0-----:R-:W-:-:S09]  /*03e0*/  ULEA UR4, UR5, UR4, 0x18 ;  /* 0x0000000405047291 */ /* 0x001fd2000f8ec0ff */
[----:B------:R-:W0:Y:S02]  /*03f0*/  LDS.64 R26, [UR4] ;  /* 0x00000004ff1a7984 */ /* 0x000e240008000a00 */
[----:B------:R-:W5:Y:S02]  /*0400*/  LDCU.64 UR4, c[0x4][0x10] ;  /* 0x01000200ff0477ac */ /* 0x000f640008000a00 */
[----:B-----5:R-:W-:Y:S01]  /*0410*/  IMAD.U32 R4, RZ, RZ, UR4 ;  /* 0x00000004ff047e24 */ /* 0x020fe2000f8e00ff */
[----:B0-----:R-:W0:Y:S02]  /*0420*/  F2F.F64.F32 R10, R27 ;  /* 0x0000001b000a7310 */ /* 0x001e240000201800 */
[----:B0-----:R1:W-:Y:S06]  /*0430*/  STL.64 [R1+0x10], R10 ;  /* 0x0000100a01007387 */ /* 0x0013ec0000100a00 */
[----:B--2---:R-:W0:Y:S01]  /*0440*/  F2F.F64.F32 R8, R0 ;  /* 0x0000000000087310 */ /* 0x004e220000201800 */
[----:B---3--:R-:W-:Y:S01]  /*0450*/  FFMA R26, R5, R26, RZ ;  /* 0x0000001a051a7223 */ /* 0x008fe200000000ff */
[----:B------:R-:W-:Y:S01]  /*0460*/  MOV R5, UR5 ;  /* 0x0000000500057c02 */ /* 0x000fe20008000f00 */
[----:B0---4-:R1:W-:Y:S06]  /*0470*/  STL.64 [R1+0x8], R8 ;  /* 0x0000080801007387 */ /* 0x0113ec0000100a00 */
[----:B------:R-:W-:-:S07]  /*0480*/  LEPC R20, `(.L_x_2) ;  /* 0x000000001014794e */ /* 0x000fce0000000000 */
[----:B-1----:R-:W-:Y:S05]  /*0490*/  CALL.ABS.NOINC R2 ;  /* 0x0000000002007343 */ /* 0x002fea0003c00000 */
.L_x_2:
        /* <DEDUP_REMOVED lines=9> */
[----:B------:R-:W0:Y:S04]  /*0530*/  LDS R10, [UR4+0x8] ;  /* 0x00000804ff0a7984 */ /* 0x000e280008000800 */
[----:B------:R-:W3:Y:S01]  /*0540*/  LDS R4, [UR4+0x4] ;  /* 0x00000404ff047984 */ /* 0x000ee20008000800 */
[----:B------:R-:W5:Y:S02]  /*0550*/  LDCU.64 UR4, c[0x4][0x10] ;  /* 0x01000200ff0477ac */ /* 0x000f640008000a00 */
[----:B-----5:R-:W-:Y:S01]  /*0560*/  MOV R5, UR5 ;  /* 0x0000000500057c02 */ /* 0x020fe20008000f00 */
[----:B0-----:R-:W0:Y:S02]  /*0570*/  F2F.F64.F32 R10, R10 ;  /* 0x0000000a000a7310 */ /* 0x001e240000201800 */
[----:B0-----:R1:W-:Y:S06]  /*0580*/  STL.64 [R1+0x10], R10 ;  /* 0x0000100a01007387 */ /* 0x0013ec0000100a00 */
[----:B--2---:R-:W0:Y:S01]  /*0590*/  F2F.F64.F32 R8, R0 ;  /* 0x0000000000087310 */ /* 0x004e220000201800 */
[----:B---3--:R-:W-:Y:S01]  /*05a0*/  FFMA R27, R27, R4, R26 ;  /* 0x000000041b1b7223 */ /* 0x008fe2000000001a */
[----:B------:R-:W-:Y:S01]  /*05b0*/  IMAD.U32 R4, RZ, RZ, UR4 ;  /* 0x00000004ff047e24 */ /* 0x000fe2000f8e00ff */
[----:B0---4-:R1:W-:Y:S06]  /*05c0*/  STL.64 [R1+0x8], R8 ;  /* 0x0000080801007387 */ /* 0x0113ec0000100a00 */
[----:B------:R-:W-:-:S07]  /*05d0*/  LEPC R20, `(.L_x_3) ;  /* 0x000000001014794e */ /* 0x000fce0000000000 */
[----:B-1----:R-:W-:Y:S05]  /*05e0*/  CALL.ABS.NOINC R2 ;  /* 0x0000000002007343 */ /* 0x002fea0003c00000 */
.L_x_3:
[----:B------:R-:W2:Y:S04]  /*05f0*/  LDG.E R0, desc[UR36][R16.64+0x30] ;  /* 0x0000302410007981 */ /* 0x000ea8000c1e1900 */
[----:B------:R-:W3:Y:S01]  /*0600*/  LDG.E R4, desc[UR36][R16.64+0x20] ;  /* 0x0000202410047981 */ /* 0x000ee2000c1e1900 */
[----:B------:R-:W0:Y:S01]  /*0610*/  S2UR UR5, SR_CgaCtaId ;  /* 0x00000000000579c3 */ /* 0x000e220000008800 */
[----:B------:R-:W-:Y:S02]  /*0620*/  UMOV UR4, 0x400 ;  /* 0x0000040000047882 */ /* 0x000fe40000000000 */
[----:B------:R-:W-:Y:S05]  /*0630*/  STL.64 [R1], R18 ;  /* 0x0000001201007387 */ /* 0x000fea0000100a00 */
[----:B------:R1:W4:Y:S01]  /*0640*/  LDC.64 R2, c[0x4][R25] ;  /* 0x0100000019027b82 */ /* 0x0003220000000a00 */
[----:B0-----:R-:W-:-:S09]  /*0650*/  ULEA UR4, UR5, UR4, 0x18 ;  /* 0x0000000405047291 */ /* 0x001fd2000f8ec0ff */
[----:B------:R-:W0:Y:S02]  /*0660*/  LDS.64 R6, [UR4+0x8] ;  /* 0x00000804ff067984 */ /* 0x000e240008000a00 */
[----:B------:R-:W5:Y:S02]  /*0670*/  LDCU.64 UR4, c[0x4][0x10] ;  /* 0x01000200ff0477ac */ /* 0x000f640008000a00 */
[----:B-----5:R-:W-:Y:S01]  /*0680*/  MOV R5, UR5 ;  /* 0x0000000500057c02 */ /* 0x020fe20008000f00 */
[----:B0-----:R0:W5:Y:S02]  /*0690*/  F2F.F64.F32 R10, R7 ;  /* 0x00000007000a7310 */ /* 0x0011640000201800 */
[----:B0-----:R-:W-:Y:S01]  /*06a0*/  MOV R7, R23 ;  /* 0x0000001700077202 */ /* 0x001fe20000000f00 */
[----:B-----5:R1:W-:Y:S05]  /*06b0*/  STL.64 [R1+0x10], R10 ;  /* 0x0000100a01007387 */ /* 0x0203ea0000100a00 */
[----:B--2---:R-:W0:Y:S01]  /*06c0*/  F2F.F64.F32 R8, R0 ;  /* 0x0000000000087310 */ /* 0x004e220000201800 */
[----:B---3--:R-:W-:Y:S01]  /*06d0*/  FFMA R27, R4, R6, R27 ;  /* 0x00000006041b7223 */ /* 0x008fe2000000001b */
[----:B------:R-:W-:-:S02]  /*06e0*/  IMAD.U32 R4, RZ, RZ, UR4 ;  /* 0x00000004ff047e24 */ /* 0x000fc4000f8e00ff */
[----:B------:R-:W-:Y:S01]  /*06f0*/  IMAD.MOV.U32 R6, RZ, RZ, R24 ;  /* 0x000000ffff067224 */ /* 0x000fe200078e0018 */
[----:B0---4-:R1:W-:Y:S06]  /*0700*/  STL.64 [R1+0x8], R8 ;  /* 0x0000080801007387 */ /* 0x0113ec0000100a00 */
[----:B------:R-:W-:-:S07]  /*0710*/  LEPC R20, `(.L_x_4) ;  /* 0x000000001014794e */ /* 0x000fce0000000000 */
[----:B-1----:R-:W-:Y:S05]  /*0720*/  CALL.ABS.NOINC R2 ;  /* 0x0000000002007343 */ /* 0x002fea0003c00000 */
.L_x_4:
[----:B------:R-:W2:Y:S01]  /*0730*/  LDG.E R16, desc[UR36][R16.64+0x30] ;  /* 0x0000302410107981 */ /* 0x000ea2000c1e1900 */
[----:B------:R-:W0:Y:S01]  /*0740*/  S2UR UR5, SR_CgaCtaId ;  /* 0x00000000000579c3 */ /* 0x000e220000008800 */
[----:B------:R-:W-:-:S07]  /*0750*/  UMOV UR4, 0x400 ;  /* 0x0000040000047882 */ /* 0x000fce0000000000 */
[----:B------:R-:W1:Y:S01]  /*0760*/  LDC.64 R2, c[0x0][0x390] ;  /* 0x0000e400ff027b82 */ /* 0x000e620000000a00 */
[----:B0-----:R-:W-:Y:S01]  /*0770*/  ULEA UR4, UR5, UR4, 0x18 ;  /* 0x0000000405047291 */ /* 0x001fe2000f8ec0ff */
[----:B-1----:R-:W-:-:S08]  /*0780*/  IMAD.WIDE R22, R22, 0x4, R2 ;  /* 0x0000000416167825 */ /* 0x002fd000078e0202 */
[----:B------:R-:W2:Y:S02]  /*0790*/  LDS R0, [UR4+0xc] ;  /* 0x00000c04ff007984 */ /* 0x000ea40008000800 */
[----:B--2---:R-:W-:-:S05]  /*07a0*/  FFMA R27, R16, R0, R27 ;  /* 0x00000000101b7223 */ /* 0x004fca000000001b */
[----:B------:R-:W-:Y:S01]  /*07b0*/  STG.E desc[UR36][R22.64], R27 ;  /* 0x0000001b16007986 */ /* 0x000fe2000c101924 */
[----:B------:R-:W-:Y:S05]  /*07c0*/  EXIT ;  /* 0x000000000000794d */ /* 0x000fea0003800000 */
.L_x_5:
[----:B------:R-:W-:-:S00]  /*07d0*/  BRA `(.L_x_5) ;  /* 0xfffffffc00fc7947 */ /* 0x000fc0000383ffff */
[----:B------:R-:W-:-:S00]  /*07e0*/  NOP ;  /* 0x0000000000007918 */ /* 0x000fc00000000000 */
        /* <DEDUP_REMOVED lines=9> */
.L_x_6:


//--------------------- .nv.global.init           --------------------------
	.section	.nv.global.init,"aw",@progbits
.nv.global.init:
	.type		$str,@object
	.size		$str,($str$1 - $str)
$str:
        /*0000*/ 	.byte	0x42, 0x6c, 0x6f, 0x71, 0x75, 0x65, 0x3a, 0x20, 0x25, 0x64, 0x2c, 0x20, 0x48, 0x69, 0x6c, 0x6f
        /*0010*/ 	.byte	0x3a, 0x20, 0x25, 0x64, 0x20, 0x0a, 0x20, 0x00
	.type		$str$1,@object
	.size		$str$1,(.L_1 - $str$1)
$str$1:
        /*0018*/ 	.byte	0x42, 0x6c, 0x6f, 0x71, 0x75, 0x65, 0x3a, 0x20, 0x25, 0x64, 0x2c, 0x20, 0x48, 0x69, 0x6c, 0x6f
        /*0028*/ 	.byte	0x3a, 0x20, 0x25, 0x64, 0x2c, 0x20, 0x41, 0x5b, 0x63, 0x6f, 0x6c, 0x20, 0x2a, 0x20, 0x4e, 0x20
        /*0038*/ 	.byte	0x2b, 0x20, 0x72, 0x6f, 0x77, 0x5d, 0x3a, 0x20, 0x25, 0x66, 0x2c, 0x20, 0x41, 0x73, 0x5b, 0x63
        /*0048*/ 	.byte	0x6f, 0x6c, 0x5d, 0x3a, 0x20, 0x25, 0x66, 0x20, 0x20, 0x0a, 0x20, 0x00
.L_1:


//--------------------- .nv.shared._Z19matrixVectorProductPfS_S_ --------------------------
	.section	.nv.shared._Z19matrixVectorProductPfS_S_,"aw",@nobits
	.sectionflags	@""
	.align	4
.nv.shared._Z19matrixVectorProductPfS_S_:
	.zero		1040


//--------------------- .nv.shared.reserved.0     --------------------------
	.section	.nv.shared.reserved.0,"aw",@nobits
	.weak		__nv_reservedSMEM_offset_0_alias
	.size		__nv_reservedSMEM_offset_0_alias, 0, 64
	.other		__nv_reservedSMEM_offset_0_alias,@"STO_CUDA_RESERVED_SHARED STV_DEFAULT"
__nv_reservedSMEM_offset_0_alias:
	.zero		0
	.zero		64


//--------------------- .nv.constant0._Z19matrixVectorProductPfS_S_ --------------------------
	.section	.nv.constant0._Z19matrixVectorProductPfS_S_,"a",@progbits
	.sectionflags	@""
	.align	4
.nv.constant0._Z19matrixVectorProductPfS_S_:
	.zero		920


//--------------------- SYMBOLS --------------------------

	.type		.nv.reservedSmem.offset0,@object
	.size		.nv.reservedSmem.offset0,0x4
	.type		.nv.reservedSmem.cap,@object
	.size		.nv.reservedSmem.cap,0x4
	.type		vprintf,@function
